//
// Generated by NVIDIA NVVM Compiler
//
// Compiler Build ID: CL-36424714
// Cuda compilation tools, release 13.0, V13.0.88
// Based on NVVM 20.0.0
//

.version 9.0
.target sm_100
.address_size 64

	// .globl	_Z6Conv3DPfS_S_S_S_S_iiiii

.visible .entry _Z6Conv3DPfS_S_S_S_S_iiiii(
	.param .u64 .ptr .align 1 _Z6Conv3DPfS_S_S_S_S_iiiii_param_0,
	.param .u64 .ptr .align 1 _Z6Conv3DPfS_S_S_S_S_iiiii_param_1,
	.param .u64 .ptr .align 1 _Z6Conv3DPfS_S_S_S_S_iiiii_param_2,
	.param .u64 .ptr .align 1 _Z6Conv3DPfS_S_S_S_S_iiiii_param_3,
	.param .u64 .ptr .align 1 _Z6Conv3DPfS_S_S_S_S_iiiii_param_4,
	.param .u64 .ptr .align 1 _Z6Conv3DPfS_S_S_S_S_iiiii_param_5,
	.param .u32 _Z6Conv3DPfS_S_S_S_S_iiiii_param_6,
	.param .u32 _Z6Conv3DPfS_S_S_S_S_iiiii_param_7,
	.param .u32 _Z6Conv3DPfS_S_S_S_S_iiiii_param_8,
	.param .u32 _Z6Conv3DPfS_S_S_S_S_iiiii_param_9,
	.param .u32 _Z6Conv3DPfS_S_S_S_S_iiiii_param_10
)
{
	.reg .pred 	%p<14>;
	.reg .b32 	%r<113>;
	.reg .b32 	%f<89>;
	.reg .b64 	%rd<142>;

	ld.param.u64 	%rd7, [_Z6Conv3DPfS_S_S_S_S_iiiii_param_0];
	ld.param.u64 	%rd11, [_Z6Conv3DPfS_S_S_S_S_iiiii_param_1];
	ld.param.u64 	%rd8, [_Z6Conv3DPfS_S_S_S_S_iiiii_param_2];
	ld.param.u64 	%rd9, [_Z6Conv3DPfS_S_S_S_S_iiiii_param_3];
	ld.param.u64 	%rd10, [_Z6Conv3DPfS_S_S_S_S_iiiii_param_4];
	ld.param.u64 	%rd12, [_Z6Conv3DPfS_S_S_S_S_iiiii_param_5];
	ld.param.u32 	%r40, [_Z6Conv3DPfS_S_S_S_S_iiiii_param_6];
	ld.param.u32 	%r44, [_Z6Conv3DPfS_S_S_S_S_iiiii_param_7];
	ld.param.u32 	%r41, [_Z6Conv3DPfS_S_S_S_S_iiiii_param_8];
	ld.param.u32 	%r42, [_Z6Conv3DPfS_S_S_S_S_iiiii_param_9];
	cvta.to.global.u64 	%rd1, %rd11;
	cvta.to.global.u64 	%rd2, %rd12;
	mov.u32 	%r45, %ntid.x;
	mov.u32 	%r46, %ctaid.x;
	mov.u32 	%r47, %tid.x;
	mad.lo.s32 	%r1, %r45, %r46, %r47;
	setp.ge.s32 	%p1, %r1, %r44;
	@%p1 bra 	$L__BB0_15;
	ld.param.u32 	%r101, [_Z6Conv3DPfS_S_S_S_S_iiiii_param_10];
	cvta.to.global.u64 	%rd13, %rd7;
	cvta.to.global.u64 	%rd14, %rd8;
	cvta.to.global.u64 	%rd15, %rd9;
	cvta.to.global.u64 	%rd16, %rd10;
	mul.wide.s32 	%rd17, %r1, 4;
	add.s64 	%rd18, %rd13, %rd17;
	ld.global.f32 	%f1, [%rd18];
	add.s64 	%rd19, %rd14, %rd17;
	ld.global.f32 	%f3, [%rd19];
	cvt.rmi.s32.f32 	%r2, %f3;
	add.s64 	%rd20, %rd15, %rd17;
	ld.global.f32 	%f4, [%rd20];
	cvt.rmi.s32.f32 	%r3, %f4;
	add.s64 	%rd21, %rd16, %rd17;
	ld.global.f32 	%f5, [%rd21];
	cvt.rmi.s32.f32 	%r4, %f5;
	cvt.rn.f32.s32 	%f6, %r42;
	cvt.rn.f32.s32 	%f7, %r2;
	sub.f32 	%f8, %f3, %f7;
	mul.f32 	%f9, %f8, %f6;
	cvt.rni.s64.f32 	%rd22, %f9;
	cvt.u32.u64 	%r5, %rd22;
	cvt.rn.f32.s32 	%f10, %r3;
	sub.f32 	%f11, %f4, %f10;
	mul.f32 	%f12, %f11, %f6;
	cvt.rni.s64.f32 	%rd23, %f12;
	cvt.u32.u64 	%r6, %rd23;
	cvt.rn.f32.s32 	%f13, %r4;
	sub.f32 	%f14, %f5, %f13;
	mul.f32 	%f2, %f14, %f6;
	setp.eq.s32 	%p2, %r42, %r5;
	selp.b32 	%r7, 0, %r5, %p2;
	neg.s32 	%r8, %r101;
	add.s32 	%r48, %r101, 1;
	setp.lt.s32 	%p3, %r48, %r8;
	@%p3 bra 	$L__BB0_15;
	ld.param.u32 	%r102, [_Z6Conv3DPfS_S_S_S_S_iiiii_param_10];
	cvt.rni.s64.f32 	%rd24, %f2;
	cvt.u32.u64 	%r49, %rd24;
	setp.eq.s32 	%p4, %r42, %r49;
	setp.eq.s32 	%p5, %r42, %r6;
	setp.eq.s32 	%p6, %r42, %r5;
	selp.u32 	%r50, 1, 0, %p4;
	selp.u32 	%r51, 1, 0, %p5;
	selp.u32 	%r52, 1, 0, %p6;
	cvt.s64.s32 	%rd3, %r41;
	add.s32 	%r53, %r2, %r52;
	add.s32 	%r9, %r53, -1;
	add.s32 	%r54, %r3, %r51;
	add.s32 	%r10, %r54, -1;
	add.s32 	%r55, %r4, %r50;
	add.s32 	%r11, %r55, -1;
	mul.lo.s32 	%r12, %r40, %r40;
	add.s32 	%r13, %r102, 2;
	shl.b32 	%r14, %r102, 1;
	add.s32 	%r56, %r13, %r102;
	and.b32  	%r15, %r56, 6;
	mad.lo.s32 	%r16, %r102, %r42, %r7;
	shl.b32 	%r17, %r42, 3;
	sub.s32 	%r18, %r53, %r102;
	neg.s32 	%r19, %r42;
	selp.b32 	%r20, 0, %r49, %p4;
	selp.b32 	%r21, 0, %r6, %p5;
	mov.u32 	%r105, %r8;
$L__BB0_3:
	mul.lo.s32 	%r57, %r105, %r42;
	sub.s32 	%r58, %r20, %r57;
	cvt.rn.f32.s32 	%f15, %r58;
	abs.f32 	%f16, %f15;
	cvt.rni.s64.f32 	%rd25, %f16;
	mul.lo.s64 	%rd4, %rd25, %rd3;
	add.s32 	%r63, %r11, %r105;
	mul.lo.s32 	%r64, %r12, %r63;
	cvt.s64.s32 	%rd29, %r64;
	mov.u32 	%r106, %r8;
$L__BB0_4:
	setp.lt.u32 	%p7, %r14, 6;
	mul.lo.s32 	%r59, %r106, %r42;
	sub.s32 	%r60, %r21, %r59;
	cvt.rn.f32.s32 	%f17, %r60;
	abs.f32 	%f18, %f17;
	cvt.rni.s64.f32 	%rd26, %f18;
	add.s64 	%rd27, %rd26, %rd4;
	mul.lo.s64 	%rd5, %rd27, %rd3;
	add.s32 	%r61, %r10, %r106;
	mul.lo.s32 	%r62, %r61, %r40;
	cvt.s64.s32 	%rd28, %r62;
	add.s64 	%rd6, %rd28, %rd29;
	mov.u32 	%r112, %r8;
	@%p7 bra 	$L__BB0_8;
	ld.param.u32 	%r103, [_Z6Conv3DPfS_S_S_S_S_iiiii_param_10];
	add.s32 	%r65, %r13, %r103;
	and.b32  	%r66, %r65, -8;
	neg.s32 	%r109, %r66;
	sub.s32 	%r110, 2, %r103;
	mov.u32 	%r107, %r18;
	mov.u32 	%r108, %r16;
$L__BB0_6:
	.pragma "nounroll";
	cvt.rn.f32.s32 	%f19, %r108;
	abs.f32 	%f20, %f19;
	cvt.rni.s64.f32 	%rd30, %f20;
	add.s64 	%rd31, %rd30, %rd5;
	shl.b64 	%rd32, %rd31, 2;
	add.s64 	%rd33, %rd2, %rd32;
	ld.global.f32 	%f21, [%rd33];
	add.s32 	%r67, %r107, -1;
	cvt.s64.s32 	%rd34, %r67;
	add.s64 	%rd35, %rd6, %rd34;
	shl.b64 	%rd36, %rd35, 2;
	add.s64 	%rd37, %rd1, %rd36;
	mul.f32 	%f22, %f1, %f21;
	atom.global.add.f32 	%f23, [%rd37], %f22;
	add.s32 	%r68, %r19, %r108;
	cvt.rn.f32.s32 	%f24, %r68;
	abs.f32 	%f25, %f24;
	cvt.rni.s64.f32 	%rd38, %f25;
	add.s64 	%rd39, %rd38, %rd5;
	shl.b64 	%rd40, %rd39, 2;
	add.s64 	%rd41, %rd2, %rd40;
	ld.global.f32 	%f26, [%rd41];
	cvt.s64.s32 	%rd42, %r107;
	add.s64 	%rd43, %rd6, %rd42;
	shl.b64 	%rd44, %rd43, 2;
	add.s64 	%rd45, %rd1, %rd44;
	mul.f32 	%f27, %f1, %f26;
	atom.global.add.f32 	%f28, [%rd45], %f27;
	add.s32 	%r69, %r19, %r68;
	cvt.rn.f32.s32 	%f29, %r69;
	abs.f32 	%f30, %f29;
	cvt.rni.s64.f32 	%rd46, %f30;
	add.s64 	%rd47, %rd46, %rd5;
	shl.b64 	%rd48, %rd47, 2;
	add.s64 	%rd49, %rd2, %rd48;
	ld.global.f32 	%f31, [%rd49];
	add.s32 	%r70, %r107, 1;
	cvt.s64.s32 	%rd50, %r70;
	add.s64 	%rd51, %rd6, %rd50;
	shl.b64 	%rd52, %rd51, 2;
	add.s64 	%rd53, %rd1, %rd52;
	mul.f32 	%f32, %f1, %f31;
	atom.global.add.f32 	%f33, [%rd53], %f32;
	add.s32 	%r71, %r19, %r69;
	cvt.rn.f32.s32 	%f34, %r71;
	abs.f32 	%f35, %f34;
	cvt.rni.s64.f32 	%rd54, %f35;
	add.s64 	%rd55, %rd54, %rd5;
	shl.b64 	%rd56, %rd55, 2;
	add.s64 	%rd57, %rd2, %rd56;
	ld.global.f32 	%f36, [%rd57];
	add.s32 	%r72, %r107, 2;
	cvt.s64.s32 	%rd58, %r72;
	add.s64 	%rd59, %rd6, %rd58;
	shl.b64 	%rd60, %rd59, 2;
	add.s64 	%rd61, %rd1, %rd60;
	mul.f32 	%f37, %f1, %f36;
	atom.global.add.f32 	%f38, [%rd61], %f37;
	add.s32 	%r73, %r19, %r71;
	cvt.rn.f32.s32 	%f39, %r73;
	abs.f32 	%f40, %f39;
	cvt.rni.s64.f32 	%rd62, %f40;
	add.s64 	%rd63, %rd62, %rd5;
	shl.b64 	%rd64, %rd63, 2;
	add.s64 	%rd65, %rd2, %rd64;
	ld.global.f32 	%f41, [%rd65];
	add.s32 	%r74, %r107, 3;
	cvt.s64.s32 	%rd66, %r74;
	add.s64 	%rd67, %rd6, %rd66;
	shl.b64 	%rd68, %rd67, 2;
	add.s64 	%rd69, %rd1, %rd68;
	mul.f32 	%f42, %f1, %f41;
	atom.global.add.f32 	%f43, [%rd69], %f42;
	add.s32 	%r75, %r19, %r73;
	cvt.rn.f32.s32 	%f44, %r75;
	abs.f32 	%f45, %f44;
	cvt.rni.s64.f32 	%rd70, %f45;
	add.s64 	%rd71, %rd70, %rd5;
	shl.b64 	%rd72, %rd71, 2;
	add.s64 	%rd73, %rd2, %rd72;
	ld.global.f32 	%f46, [%rd73];
	add.s32 	%r76, %r107, 4;
	cvt.s64.s32 	%rd74, %r76;
	add.s64 	%rd75, %rd6, %rd74;
	shl.b64 	%rd76, %rd75, 2;
	add.s64 	%rd77, %rd1, %rd76;
	mul.f32 	%f47, %f1, %f46;
	atom.global.add.f32 	%f48, [%rd77], %f47;
	add.s32 	%r77, %r19, %r75;
	cvt.rn.f32.s32 	%f49, %r77;
	abs.f32 	%f50, %f49;
	cvt.rni.s64.f32 	%rd78, %f50;
	add.s64 	%rd79, %rd78, %rd5;
	shl.b64 	%rd80, %rd79, 2;
	add.s64 	%rd81, %rd2, %rd80;
	ld.global.f32 	%f51, [%rd81];
	add.s32 	%r78, %r107, 5;
	cvt.s64.s32 	%rd82, %r78;
	add.s64 	%rd83, %rd6, %rd82;
	shl.b64 	%rd84, %rd83, 2;
	add.s64 	%rd85, %rd1, %rd84;
	mul.f32 	%f52, %f1, %f51;
	atom.global.add.f32 	%f53, [%rd85], %f52;
	add.s32 	%r79, %r19, %r77;
	cvt.rn.f32.s32 	%f54, %r79;
	abs.f32 	%f55, %f54;
	cvt.rni.s64.f32 	%rd86, %f55;
	add.s64 	%rd87, %rd86, %rd5;
	shl.b64 	%rd88, %rd87, 2;
	add.s64 	%rd89, %rd2, %rd88;
	ld.global.f32 	%f56, [%rd89];
	add.s32 	%r80, %r107, 6;
	cvt.s64.s32 	%rd90, %r80;
	add.s64 	%rd91, %rd6, %rd90;
	shl.b64 	%rd92, %rd91, 2;
	add.s64 	%rd93, %rd1, %rd92;
	mul.f32 	%f57, %f1, %f56;
	atom.global.add.f32 	%f58, [%rd93], %f57;
	add.s32 	%r110, %r110, 8;
	add.s32 	%r109, %r109, 8;
	sub.s32 	%r108, %r108, %r17;
	add.s32 	%r107, %r107, 8;
	setp.ne.s32 	%p8, %r109, 0;
	@%p8 bra 	$L__BB0_6;
	add.s32 	%r112, %r110, -2;
$L__BB0_8:
	setp.eq.s32 	%p9, %r15, 0;
	@%p9 bra 	$L__BB0_13;
	add.s32 	%r81, %r15, -1;
	setp.lt.u32 	%p10, %r81, 3;
	@%p10 bra 	$L__BB0_11;
	mul.lo.s32 	%r82, %r112, %r42;
	sub.s32 	%r83, %r7, %r82;
	cvt.rn.f32.s32 	%f59, %r83;
	abs.f32 	%f60, %f59;
	cvt.rni.s64.f32 	%rd94, %f60;
	add.s64 	%rd95, %rd94, %rd5;
	shl.b64 	%rd96, %rd95, 2;
	add.s64 	%rd97, %rd2, %rd96;
	ld.global.f32 	%f61, [%rd97];
	add.s32 	%r84, %r9, %r112;
	cvt.s64.s32 	%rd98, %r84;
	add.s64 	%rd99, %rd6, %rd98;
	shl.b64 	%rd100, %rd99, 2;
	add.s64 	%rd101, %rd1, %rd100;
	mul.f32 	%f62, %f1, %f61;
	atom.global.add.f32 	%f63, [%rd101], %f62;
	add.s32 	%r85, %r82, %r42;
	sub.s32 	%r86, %r7, %r85;
	cvt.rn.f32.s32 	%f64, %r86;
	abs.f32 	%f65, %f64;
	cvt.rni.s64.f32 	%rd102, %f65;
	add.s64 	%rd103, %rd102, %rd5;
	shl.b64 	%rd104, %rd103, 2;
	add.s64 	%rd105, %rd2, %rd104;
	ld.global.f32 	%f66, [%rd105];
	add.s32 	%r87, %r84, 1;
	cvt.s64.s32 	%rd106, %r87;
	add.s64 	%rd107, %rd6, %rd106;
	shl.b64 	%rd108, %rd107, 2;
	add.s64 	%rd109, %rd1, %rd108;
	mul.f32 	%f67, %f1, %f66;
	atom.global.add.f32 	%f68, [%rd109], %f67;
	add.s32 	%r88, %r85, %r42;
	sub.s32 	%r89, %r7, %r88;
	cvt.rn.f32.s32 	%f69, %r89;
	abs.f32 	%f70, %f69;
	cvt.rni.s64.f32 	%rd110, %f70;
	add.s64 	%rd111, %rd110, %rd5;
	shl.b64 	%rd112, %rd111, 2;
	add.s64 	%rd113, %rd2, %rd112;
	ld.global.f32 	%f71, [%rd113];
	add.s32 	%r90, %r84, 2;
	cvt.s64.s32 	%rd114, %r90;
	add.s64 	%rd115, %rd6, %rd114;
	shl.b64 	%rd116, %rd115, 2;
	add.s64 	%rd117, %rd1, %rd116;
	mul.f32 	%f72, %f1, %f71;
	atom.global.add.f32 	%f73, [%rd117], %f72;
	add.s32 	%r91, %r88, %r42;
	sub.s32 	%r92, %r7, %r91;
	cvt.rn.f32.s32 	%f74, %r92;
	abs.f32 	%f75, %f74;
	cvt.rni.s64.f32 	%rd118, %f75;
	add.s64 	%rd119, %rd118, %rd5;
	shl.b64 	%rd120, %rd119, 2;
	add.s64 	%rd121, %rd2, %rd120;
	ld.global.f32 	%f76, [%rd121];
	add.s32 	%r93, %r84, 3;
	cvt.s64.s32 	%rd122, %r93;
	add.s64 	%rd123, %rd6, %rd122;
	shl.b64 	%rd124, %rd123, 2;
	add.s64 	%rd125, %rd1, %rd124;
	mul.f32 	%f77, %f1, %f76;
	atom.global.add.f32 	%f78, [%rd125], %f77;
	add.s32 	%r112, %r112, 4;
$L__BB0_11:
	ld.param.u32 	%r104, [_Z6Conv3DPfS_S_S_S_S_iiiii_param_10];
	and.b32  	%r94, %r104, 1;
	setp.eq.b32 	%p11, %r94, 1;
	@%p11 bra 	$L__BB0_13;
	mul.lo.s32 	%r95, %r112, %r42;
	sub.s32 	%r96, %r7, %r95;
	cvt.rn.f32.s32 	%f79, %r96;
	abs.f32 	%f80, %f79;
	cvt.rni.s64.f32 	%rd126, %f80;
	add.s64 	%rd127, %rd126, %rd5;
	shl.b64 	%rd128, %rd127, 2;
	add.s64 	%rd129, %rd2, %rd128;
	ld.global.f32 	%f81, [%rd129];
	add.s32 	%r97, %r9, %r112;
	cvt.s64.s32 	%rd130, %r97;
	add.s64 	%rd131, %rd6, %rd130;
	shl.b64 	%rd132, %rd131, 2;
	add.s64 	%rd133, %rd1, %rd132;
	mul.f32 	%f82, %f1, %f81;
	atom.global.add.f32 	%f83, [%rd133], %f82;
	add.s32 	%r98, %r95, %r42;
	sub.s32 	%r99, %r7, %r98;
	cvt.rn.f32.s32 	%f84, %r99;
	abs.f32 	%f85, %f84;
	cvt.rni.s64.f32 	%rd134, %f85;
	add.s64 	%rd135, %rd134, %rd5;
	shl.b64 	%rd136, %rd135, 2;
	add.s64 	%rd137, %rd2, %rd136;
	ld.global.f32 	%f86, [%rd137];
	add.s32 	%r100, %r97, 1;
	cvt.s64.s32 	%rd138, %r100;
	add.s64 	%rd139, %rd6, %rd138;
	shl.b64 	%rd140, %rd139, 2;
	add.s64 	%rd141, %rd1, %rd140;
	mul.f32 	%f87, %f1, %f86;
	atom.global.add.f32 	%f88, [%rd141], %f87;
$L__BB0_13:
	add.s32 	%r106, %r106, 1;
	setp.ne.s32 	%p12, %r106, %r13;
	@%p12 bra 	$L__BB0_4;
	add.s32 	%r105, %r105, 1;
	setp.ne.s32 	%p13, %r105, %r13;
	@%p13 bra 	$L__BB0_3;
$L__BB0_15:
	ret;

}


// ===== COMPILED SASS (sm_100) =====

	.target	sm_100

	.elftype	@"ET_EXEC"


//--------------------- .note.nv.tkinfo           --------------------------
	.section	.note.nv.tkinfo,"",@"SHT_NOTE"
	.sectionflags	@"SHF_NOTE_NV_TKINFO"
	.tkinfo
        /*0018*/ 	.word	0x00000002
        /*0030*/ 	.string	""
        /*0030*/ 	.string	"ptxas"
        /*0030*/ 	.string	"Cuda compilation tools, release 13.0, V13.0.88"
        /*0030*/ 	.string	"Build cuda_13.0.r13.0/compiler.36424714_0"
        /*0030*/ 	.string	"-arch sm_100 -m 64 "



//--------------------- .note.nv.cuinfo           --------------------------
	.section	.note.nv.cuinfo,"",@"SHT_NOTE"
	.sectionflags	@"SHF_NOTE_NV_CUINFO"
        /*0018*/ 	.short	0x0002
        /*001a*/ 	.short	0x0064
        /*001c*/ 	.short	0x0082
	.zero		2


//--------------------- .nv.info                  --------------------------
	.section	.nv.info,"",@"SHT_CUDA_INFO"
	.align	4


	//----- nvinfo : EIATTR_REGCOUNT
	.align		4
        /*0000*/ 	.byte	0x04, 0x2f
        /*0002*/ 	.short	(.L_1 - .L_0)
	.align		4
.L_0:
        /*0004*/ 	.word	index@(_Z6Conv3DPfS_S_S_S_S_iiiii)
        /*0008*/ 	.word	0x00000020


	//----- nvinfo : EIATTR_FRAME_SIZE
	.align		4
.L_1:
        /*000c*/ 	.byte	0x04, 0x11
        /*000e*/ 	.short	(.L_3 - .L_2)
	.align		4
.L_2:
        /*0010*/ 	.word	index@(_Z6Conv3DPfS_S_S_S_S_iiiii)
        /*0014*/ 	.word	0x00000000


	//----- nvinfo : EIATTR_MIN_STACK_SIZE
	.align		4
.L_3:
        /*0018*/ 	.byte	0x04, 0x12
        /*001a*/ 	.short	(.L_5 - .L_4)
	.align		4
.L_4:
        /*001c*/ 	.word	index@(_Z6Conv3DPfS_S_S_S_S_iiiii)
        /*0020*/ 	.word	0x00000000
.L_5:


//--------------------- .nv.compat                --------------------------
	.section	.nv.compat,"",@"SHT_CUDA_COMPAT_INFO"
	.align	4
        /*0000*/ 	.byte	0x02, 0x09, 0x00, 0x00, 0x02, 0x02, 0x01, 0x00, 0x02, 0x05, 0x05, 0x00, 0x03, 0x07, 0x01, 0x01
        /*0010*/ 	.byte	0x02, 0x03, 0x00, 0x00, 0x02, 0x06, 0x01, 0x00, 0x04, 0x0b, 0x08, 0x00, 0x09, 0x00, 0x00, 0x00
        /*0020*/ 	.byte	0x00, 0x00, 0x00, 0x00


//--------------------- .nv.info._Z6Conv3DPfS_S_S_S_S_iiiii --------------------------
	.section	.nv.info._Z6Conv3DPfS_S_S_S_S_iiiii,"",@"SHT_CUDA_INFO"
	.sectionflags	@""
	.align	4


	//----- nvinfo : EIATTR_CUDA_API_VERSION
	.align		4
        /*0000*/ 	.byte	0x04, 0x37
        /*0002*/ 	.short	(.L_7 - .L_6)
.L_6:
        /*0004*/ 	.word	0x00000082


	//----- nvinfo : EIATTR_KPARAM_INFO
	.align		4
.L_7:
        /*0008*/ 	.byte	0x04, 0x17
        /*000a*/ 	.short	(.L_9 - .L_8)
.L_8:
        /*000c*/ 	.word	0x00000000
        /*0010*/ 	.short	0x000a
        /*0012*/ 	.short	0x0040
        /*0014*/ 	.byte	0x00, 0xf0, 0x11, 0x00


	//----- nvinfo : EIATTR_KPARAM_INFO
	.align		4
.L_9:
        /*0018*/ 	.byte	0x04, 0x17
        /*001a*/ 	.short	(.L_11 - .L_10)
.L_10:
        /*001c*/ 	.word	0x00000000
        /*0020*/ 	.short	0x0009
        /*0022*/ 	.short	0x003c
        /*0024*/ 	.byte	0x00, 0xf0, 0x11, 0x00


	//----- nvinfo : EIATTR_KPARAM_INFO
	.align		4
.L_11:
        /*0028*/ 	.byte	0x04, 0x17
        /*002a*/ 	.short	(.L_13 - .L_12)
.L_12:
        /*002c*/ 	.word	0x00000000
        /*0030*/ 	.short	0x0008
        /*0032*/ 	.short	0x0038
        /*0034*/ 	.byte	0x00, 0xf0, 0x11, 0x00


	//----- nvinfo : EIATTR_KPARAM_INFO
	.align		4
.L_13:
        /*0038*/ 	.byte	0x04, 0x17
        /*003a*/ 	.short	(.L_15 - .L_14)
.L_14:
        /*003c*/ 	.word	0x00000000
        /*0040*/ 	.short	0x0007
        /*0042*/ 	.short	0x0034
        /*0044*/ 	.byte	0x00, 0xf0, 0x11, 0x00


	//----- nvinfo : EIATTR_KPARAM_INFO
	.align		4
.L_15:
        /*0048*/ 	.byte	0x04, 0x17
        /*004a*/ 	.short	(.L_17 - .L_16)
.L_16:
        /*004c*/ 	.word	0x00000000
        /*0050*/ 	.short	0x0006
        /*0052*/ 	.short	0x0030
        /*0054*/ 	.byte	0x00, 0xf0, 0x11, 0x00


	//----- nvinfo : EIATTR_KPARAM_INFO
	.align		4
.L_17:
        /*0058*/ 	.byte	0x04, 0x17
        /*005a*/ 	.short	(.L_19 - .L_18)
.L_18:
        /*005c*/ 	.word	0x00000000
        /*0060*/ 	.short	0x0005
        /*0062*/ 	.short	0x0028
        /*0064*/ 	.byte	0x00, 0xf5, 0x21, 0x00


	//----- nvinfo : EIATTR_KPARAM_INFO
	.align		4
.L_19:
        /*0068*/ 	.byte	0x04, 0x17
        /*006a*/ 	.short	(.L_21 - .L_20)
.L_20:
        /*006c*/ 	.word	0x00000000
        /*0070*/ 	.short	0x0004
        /*0072*/ 	.short	0x0020
        /*0074*/ 	.byte	0x00, 0xf5, 0x21, 0x00


	//----- nvinfo : EIATTR_KPARAM_INFO
	.align		4
.L_21:
        /*0078*/ 	.byte	0x04, 0x17
        /*007a*/ 	.short	(.L_23 - .L_22)
.L_22:
        /*007c*/ 	.word	0x00000000
        /*0080*/ 	.short	0x0003
        /*0082*/ 	.short	0x0018
        /*0084*/ 	.byte	0x00, 0xf5, 0x21, 0x00


	//----- nvinfo : EIATTR_KPARAM_INFO
	.align		4
.L_23:
        /*0088*/ 	.byte	0x04, 0x17
        /*008a*/ 	.short	(.L_25 - .L_24)
.L_24:
        /*008c*/ 	.word	0x00000000
        /*0090*/ 	.short	0x0002
        /*0092*/ 	.short	0x0010
        /*0094*/ 	.byte	0x00, 0xf5, 0x21, 0x00


	//----- nvinfo : EIATTR_KPARAM_INFO
	.align		4
.L_25:
        /*0098*/ 	.byte	0x04, 0x17
        /*009a*/ 	.short	(.L_27 - .L_26)
.L_26:
        /*009c*/ 	.word	0x00000000
        /*00a0*/ 	.short	0x0001
        /*00a2*/ 	.short	0x0008
        /*00a4*/ 	.byte	0x00, 0xf5, 0x21, 0x00


	//----- nvinfo : EIATTR_KPARAM_INFO
	.align		4
.L_27:
        /*00a8*/ 	.byte	0x04, 0x17
        /*00aa*/ 	.short	(.L_29 - .L_28)
.L_28:
        /*00ac*/ 	.word	0x00000000
        /*00b0*/ 	.short	0x0000
        /*00b2*/ 	.short	0x0000
        /*00b4*/ 	.byte	0x00, 0xf5, 0x21, 0x00


	//----- nvinfo : EIATTR_SPARSE_MMA_MASK
	.align		4
.L_29:
        /*00b8*/ 	.byte	0x03, 0x50
        /*00ba*/ 	.short	0x0000


	//----- nvinfo : EIATTR_MAXREG_COUNT
	.align		4
        /*00bc*/ 	.byte	0x03, 0x1b
        /*00be*/ 	.short	0x00ff


	//----- nvinfo : EIATTR_MERCURY_ISA_VERSION
	.align		4
        /*00c0*/ 	.byte	0x03, 0x5f
        /*00c2*/ 	.short	0x0101


	//----- nvinfo : EIATTR_VRC_CTA_INIT_COUNT
	.align		4
        /*00c4*/ 	.byte	0x02, 0x4a
	.zero		1
	.zero		1


	//----- nvinfo : EIATTR_EXIT_INSTR_OFFSETS
	.align		4
        /*00c8*/ 	.byte	0x04, 0x1c
        /*00ca*/ 	.short	(.L_31 - .L_30)


	//   ....[0]....
.L_30:
        /*00cc*/ 	.word	0x00000070


	//   ....[1]....
        /*00d0*/ 	.word	0x00000200


	//   ....[2]....
        /*00d4*/ 	.word	0x00001640


	//----- nvinfo : EIATTR_CBANK_PARAM_SIZE
	.align		4
.L_31:
        /*00d8*/ 	.byte	0x03, 0x19
        /*00da*/ 	.short	0x0044


	//----- nvinfo : EIATTR_PARAM_CBANK
	.align		4
        /*00dc*/ 	.byte	0x04, 0x0a
        /*00de*/ 	.short	(.L_33 - .L_32)
	.align		4
.L_32:
        /*00e0*/ 	.word	index@(.nv.constant0._Z6Conv3DPfS_S_S_S_S_iiiii)
        /*00e4*/ 	.short	0x0380
        /*00e6*/ 	.short	0x0044


	//----- nvinfo : EIATTR_SW_WAR
	.align		4
.L_33:
        /*00e8*/ 	.byte	0x04, 0x36
        /*00ea*/ 	.short	(.L_35 - .L_34)
.L_34:
        /*00ec*/ 	.word	0x00000008
.L_35:


//--------------------- .nv.callgraph             --------------------------
	.section	.nv.callgraph,"",@"SHT_CUDA_CALLGRAPH"
	.align	4
	.sectionentsize	8
	.align		4
        /*0000*/ 	.word	0x00000000
	.align		4
        /*0004*/ 	.word	0xffffffff
	.align		4
        /*0008*/ 	.word	0x00000000
	.align		4
        /*000c*/ 	.word	0xfffffffe
	.align		4
        /*0010*/ 	.word	0x00000000
	.align		4
        /*0014*/ 	.word	0xfffffffd
	.align		4
        /*0018*/ 	.word	0x00000000
	.align		4
        /*001c*/ 	.word	0xfffffffc


//--------------------- .text._Z6Conv3DPfS_S_S_S_S_iiiii --------------------------
	.section	.text._Z6Conv3DPfS_S_S_S_S_iiiii,"ax",@progbits
	.align	128
        .global         _Z6Conv3DPfS_S_S_S_S_iiiii
        .type           _Z6Conv3DPfS_S_S_S_S_iiiii,@function
        .size           _Z6Conv3DPfS_S_S_S_S_iiiii,(.L_x_7 - _Z6Conv3DPfS_S_S_S_S_iiiii)
        .other          _Z6Conv3DPfS_S_S_S_S_iiiii,@"STO_CUDA_ENTRY STV_DEFAULT"
_Z6Conv3DPfS_S_S_S_S_iiiii:
.text._Z6Conv3DPfS_S_S_S_S_iiiii:
[----:B------:R-:W-:Y:S01]  /*0000*/  LDC R1, c[0x0][0x37c] ;  /* 0x0000df00ff017b82 */ /* 0x000fe20000000800 */
[----:B------:R-:W0:Y:S01]  /*0010*/  S2R R13, SR_CTAID.X ;  /* 0x00000000000d7919 */ /* 0x000e220000002500 */
[----:B------:R-:W0:Y:S01]  /*0020*/  LDCU UR4, c[0x0][0x360] ;  /* 0x00006c00ff0477ac */ /* 0x000e220008000800 */
[----:B------:R-:W0:Y:S01]  /*0030*/  S2R R0, SR_TID.X ;  /* 0x0000000000007919 */ /* 0x000e220000002100 */
[----:B------:R-:W1:Y:S01]  /*0040*/  LDCU UR5, c[0x0][0x3b4] ;  /* 0x00007680ff0577ac */ /* 0x000e620008000800 */
[----:B0-----:R-:W-:-:S05]  /*0050*/  IMAD R13, R13, UR4, R0 ;  /* 0x000000040d0d7c24 */ /* 0x001fca000f8e0200 */
[----:B-1----:R-:W-:-:S13]  /*0060*/  ISETP.GE.AND P0, PT, R13, UR5, PT ;  /* 0x000000050d007c0c */ /* 0x002fda000bf06270 */
[----:B------:R-:W-:Y:S05]  /*0070*/  @P0 EXIT ;  /* 0x000000000000094d */ /* 0x000fea0003800000 */
[----:B------:R-:W0:Y:S01]  /*0080*/  LDC.64 R2, c[0x0][0x390] ;  /* 0x0000e400ff027b82 */ /* 0x000e220000000a00 */
[----:B------:R-:W1:Y:S01]  /*0090*/  LDCU.64 UR10, c[0x0][0x358] ;  /* 0x00006b00ff0a77ac */ /* 0x000e620008000a00 */
[----:B------:R-:W2:Y:S06]  /*00a0*/  LDCU UR5, c[0x0][0x3bc] ;  /* 0x00007780ff0577ac */ /* 0x000eac0008000800 */
[----:B------:R-:W3:Y:S01]  /*00b0*/  LDC.64 R8, c[0x0][0x3a0] ;  /* 0x0000e800ff087b82 */ /* 0x000ee20000000a00 */
[----:B------:R-:W4:Y:S07]  /*00c0*/  LDCU UR6, c[0x0][0x3c0] ;  /* 0x00007800ff0677ac */ /* 0x000f2e0008000800 */
[----:B------:R-:W3:Y:S01]  /*00d0*/  LDC.64 R6, c[0x0][0x398] ;  /* 0x0000e600ff067b82 */ /* 0x000ee20000000a00 */
[----:B0-----:R-:W-:-:S07]  /*00e0*/  IMAD.WIDE R2, R13, 0x4, R2 ;  /* 0x000000040d027825 */ /* 0x001fce00078e0202 */
[----:B------:R-:W0:Y:S01]  /*00f0*/  LDC.64 R10, c[0x0][0x380] ;  /* 0x0000e000ff0a7b82 */ /* 0x000e220000000a00 */
[----:B-1----:R-:W3:Y:S01]  /*0100*/  LDG.E R0, desc[UR10][R2.64] ;  /* 0x0000000a02007981 */ /* 0x002ee2000c1e1900 */
[----:B--2---:R-:W-:Y:S01]  /*0110*/  I2FP.F32.S32 R15, UR5 ;  /* 0x00000005000f7c45 */ /* 0x004fe20008201400 */
[----:B----4-:R-:W-:Y:S01]  /*0120*/  UIADD3 UR4, UPT, UPT, UR6, 0x1, URZ ;  /* 0x0000000106047890 */ /* 0x010fe2000fffe0ff */
[----:B---3--:R-:W-:-:S05]  /*0130*/  IMAD.WIDE R8, R13, 0x4, R8 ;  /* 0x000000040d087825 */ /* 0x008fca00078e0208 */
[----:B------:R0:W5:Y:S01]  /*0140*/  LDG.E R14, desc[UR10][R8.64] ;  /* 0x0000000a080e7981 */ /* 0x000162000c1e1900 */
[----:B------:R-:W-:-:S05]  /*0150*/  IMAD.WIDE R6, R13, 0x4, R6 ;  /* 0x000000040d067825 */ /* 0x000fca00078e0206 */
[----:B------:R1:W5:Y:S01]  /*0160*/  LDG.E R12, desc[UR10][R6.64] ;  /* 0x0000000a060c7981 */ /* 0x000362000c1e1900 */
[----:B0-----:R-:W-:Y:S01]  /*0170*/  IMAD.WIDE R8, R13, 0x4, R10 ;  /* 0x000000040d087825 */ /* 0x001fe200078e020a */
[----:B------:R-:W0:Y:S02]  /*0180*/  F2I.FLOOR.NTZ R4, R0 ;  /* 0x0000000000047305 */ /* 0x000e240000207100 */
[----:B0-----:R-:W-:-:S05]  /*0190*/  I2FP.F32.S32 R5, R4 ;  /* 0x0000000400057245 */ /* 0x001fca0000201400 */
[----:B------:R-:W-:-:S04]  /*01a0*/  FADD R2, R0, -R5 ;  /* 0x8000000500027221 */ /* 0x000fc80000000000 */
[----:B------:R-:W-:Y:S01]  /*01b0*/  FMUL R2, R15, R2 ;  /* 0x000000020f027220 */ /* 0x000fe20000400000 */
[----:B------:R-:W-:-:S05]  /*01c0*/  IMAD R5, RZ, RZ, -UR6 ;  /* 0x80000006ff057e24 */ /* 0x000fca000f8e02ff */
[----:B------:R-:W0:Y:S01]  /*01d0*/  F2I.S64 R2, R2 ;  /* 0x0000000200027311 */ /* 0x000e220000201900 */
[----:B------:R-:W-:Y:S02]  /*01e0*/  ISETP.LE.AND P1, PT, R5, UR4, PT ;  /* 0x0000000405007c0c */ /* 0x000fe4000bf23270 */
[----:B0-----:R-:W-:-:S11]  /*01f0*/  ISETP.NE.AND P0, PT, R2, UR5, PT ;  /* 0x0000000502007c0c */ /* 0x001fd6000bf05270 */
[----:B-1----:R-:W-:Y:S05]  /*0200*/  @!P1 EXIT ;  /* 0x000000000000994d */ /* 0x002fea0003800000 */
[----:B-----5:R-:W0:Y:S01]  /*0210*/  F2I.FLOOR.NTZ R3, R14 ;  /* 0x0000000e00037305 */ /* 0x020e220000207100 */
[----:B------:R1:W5:Y:S01]  /*0220*/  LDG.E R0, desc[UR10][R8.64] ;  /* 0x0000000a08007981 */ /* 0x000362000c1e1900 */
[----:B------:R-:W-:Y:S01]  /*0230*/  SEL R2, R2, RZ, P0 ;  /* 0x000000ff02027207 */ /* 0x000fe20000000000 */
[----:B------:R-:W-:Y:S02]  /*0240*/  UIADD3 UR4, UPT, UPT, UR6, 0x2, URZ ;  /* 0x0000000206047890 */ /* 0x000fe4000fffe0ff */
[----:B------:R-:W-:Y:S02]  /*0250*/  USHF.L.U32 UR12, UR6, 0x1, URZ ;  /* 0x00000001060c7899 */ /* 0x000fe400080006ff */
[----:B------:R-:W-:Y:S01]  /*0260*/  UIADD3 UR4, UPT, UPT, UR4, UR6, URZ ;  /* 0x0000000604047290 */ /* 0x000fe2000fffe0ff */
[----:B------:R-:W2:Y:S01]  /*0270*/  F2I.FLOOR.NTZ R13, R12 ;  /* 0x0000000c000d7305 */ /* 0x000ea20000207100 */
[----:B-1----:R-:W-:Y:S02]  /*0280*/  VIADD R8, R4, 0x1 ;  /* 0x0000000104087836 */ /* 0x002fe40000000000 */
[----:B------:R-:W-:Y:S01]  /*0290*/  ULOP3.LUT UR4, UR4, 0x6, URZ, 0xc0, !UPT ;  /* 0x0000000604047892 */ /* 0x000fe2000f8ec0ff */
[----:B------:R-:W-:Y:S01]  /*02a0*/  @P0 IMAD.MOV R8, RZ, RZ, R4 ;  /* 0x000000ffff080224 */ /* 0x000fe200078e0204 */
[----:B0-----:R-:W-:-:S05]  /*02b0*/  I2FP.F32.S32 R11, R3 ;  /* 0x00000003000b7245 */ /* 0x001fca0000201400 */
[----:B------:R-:W-:Y:S01]  /*02c0*/  FADD R6, R14, -R11 ;  /* 0x8000000b0e067221 */ /* 0x000fe20000000000 */
[----:B--2---:R-:W-:-:S03]  /*02d0*/  I2FP.F32.S32 R7, R13 ;  /* 0x0000000d00077245 */ /* 0x004fc60000201400 */
[----:B------:R-:W-:Y:S01]  /*02e0*/  FMUL R6, R15, R6 ;  /* 0x000000060f067220 */ /* 0x000fe20000400000 */
[----:B------:R-:W-:Y:S02]  /*02f0*/  VIADD R9, R13, 0x1 ;  /* 0x000000010d097836 */ /* 0x000fe40000000000 */
[----:B------:R-:W-:-:S03]  /*0300*/  FADD R10, R12, -R7 ;  /* 0x800000070c0a7221 */ /* 0x000fc60000000000 */
[----:B------:R-:W0:Y:S01]  /*0310*/  F2I.S64 R6, R6 ;  /* 0x0000000600067311 */ /* 0x000e220000201900 */
[----:B------:R-:W-:-:S07]  /*0320*/  FMUL R10, R15, R10 ;  /* 0x0000000a0f0a7220 */ /* 0x000fce0000400000 */
[----:B------:R-:W1:Y:S01]  /*0330*/  F2I.S64 R10, R10 ;  /* 0x0000000a000a7311 */ /* 0x000e620000201900 */
[----:B0-----:R-:W-:Y:S01]  /*0340*/  ISETP.NE.AND P1, PT, R6, UR5, PT ;  /* 0x0000000506007c0c */ /* 0x001fe2000bf25270 */
[----:B------:R-:W-:Y:S01]  /*0350*/  IMAD.U32 R7, RZ, RZ, UR6 ;  /* 0x00000006ff077e24 */ /* 0x000fe2000f8e00ff */
[----:B-1----:R-:W-:Y:S01]  /*0360*/  ISETP.NE.AND P2, PT, R10, UR5, PT ;  /* 0x000000050a007c0c */ /* 0x002fe2000bf45270 */
[----:B------:R-:W-:-:S03]  /*0370*/  VIADD R11, R3, 0x1 ;  /* 0x00000001030b7836 */ /* 0x000fc60000000000 */
[----:B------:R-:W-:-:S07]  /*0380*/  SEL R4, R10, RZ, P2 ;  /* 0x000000ff0a047207 */ /* 0x000fce0001000000 */
[----:B------:R-:W-:Y:S01]  /*0390*/  @P1 IMAD.MOV R11, RZ, RZ, R3 ;  /* 0x000000ffff0b1224 */ /* 0x000fe200078e0203 */
[----:B------:R-:W-:Y:S01]  /*03a0*/  SEL R3, R6, RZ, P1 ;  /* 0x000000ff06037207 */ /* 0x000fe20000800000 */
[----:B------:R-:W-:Y:S02]  /*03b0*/  IMAD R6, R7, UR5, R2 ;  /* 0x0000000507067c24 */ /* 0x000fe4000f8e0202 */
[C---:B------:R-:W-:Y:S02]  /*03c0*/  VIADD R7, R8.reuse, 0xffffffff ;  /* 0xffffffff08077836 */ /* 0x040fe40000000000 */
[----:B------:R-:W-:Y:S02]  /*03d0*/  VIADD R8, R8, -UR6 ;  /* 0x8000000608087c36 */ /* 0x000fe40008000000 */
[----:B------:R-:W-:Y:S02]  /*03e0*/  @P2 IMAD.MOV R9, RZ, RZ, R13 ;  /* 0x000000ffff092224 */ /* 0x000fe400078e020d */
[----:B------:R-:W-:-:S02]  /*03f0*/  VIADD R10, R11, 0xffffffff ;  /* 0xffffffff0b0a7836 */ /* 0x000fc40000000000 */
[----:B------:R-:W-:-:S07]  /*0400*/  VIADD R9, R9, 0xffffffff ;  /* 0xffffffff09097836 */ /* 0x000fce0000000000 */
.L_x_5:
[----:B0-----:R-:W0:Y:S01]  /*0410*/  LDCU.64 UR8, c[0x0][0x3b8] ;  /* 0x00007700ff0877ac */ /* 0x001e220008000a00 */
[--C-:B------:R-:W-:Y:S02]  /*0420*/  IMAD.MOV R12, RZ, RZ, -R5.reuse ;  /* 0x000000ffff0c7224 */ /* 0x100fe400078e0a05 */
[----:B------:R-:W-:Y:S01]  /*0430*/  IMAD.IADD R14, R10, 0x1, R5 ;  /* 0x000000010a0e7824 */ /* 0x000fe200078e0205 */
[----:B-1----:R-:W1:Y:S01]  /*0440*/  LDCU UR7, c[0x0][0x3b8] ;  /* 0x00007700ff0777ac */ /* 0x002e620008000800 */
[----:B------:R-:W-:Y:S01]  /*0450*/  VIADD R5, R5, 0x1 ;  /* 0x0000000105057836 */ /* 0x000fe20000000000 */
[----:B--2---:R-:W2:Y:S01]  /*0460*/  LDCU UR5, c[0x0][0x3c0] ;  /* 0x00007800ff0577ac */ /* 0x004ea20008000800 */
[----:B------:R-:W3:Y:S01]  /*0470*/  LDCU UR6, c[0x0][0x3b0] ;  /* 0x00007600ff0677ac */ /* 0x000ee20008000800 */
[----:B0-----:R-:W-:Y:S01]  /*0480*/  IMAD R11, R12, UR9, R3 ;  /* 0x000000090c0b7c24 */ /* 0x001fe2000f8e0203 */
[----:B-1----:R-:W-:-:S04]  /*0490*/  USHF.R.S32.HI UR9, URZ, 0x1f, UR7 ;  /* 0x0000001fff097899 */ /* 0x002fc80008011407 */
[----:B------:R-:W-:Y:S01]  /*04a0*/  I2FP.F32.S32 R11, R11 ;  /* 0x0000000b000b7245 */ /* 0x000fe20000201400 */
[----:B--2---:R-:W-:-:S03]  /*04b0*/  UIADD3 UR20, UPT, UPT, UR5, 0x2, URZ ;  /* 0x0000000205147890 */ /* 0x004fc6000fffe0ff */
[----:B------:R0:W1:Y:S01]  /*04c0*/  F2I.S64 R12, |R11| ;  /* 0x4000000b000c7311 */ /* 0x0000620000201900 */
[----:B---3--:R-:W-:Y:S02]  /*04d0*/  UIMAD UR6, UR6, UR6, URZ ;  /* 0x00000006060672a4 */ /* 0x008fe4000f8e02ff */
[----:B------:R-:W-:-:S04]  /*04e0*/  ISETP.NE.AND P0, PT, R5, UR20, PT ;  /* 0x0000001405007c0c */ /* 0x000fc8000bf05270 */
[----:B0-----:R-:W-:Y:S02]  /*04f0*/  IMAD R11, R14, UR6, RZ ;  /* 0x000000060e0b7c24 */ /* 0x001fe4000f8e02ff */
[----:B-1----:R-:W-:-:S04]  /*0500*/  IMAD R13, R13, UR8, RZ ;  /* 0x000000080d0d7c24 */ /* 0x002fc8000f8e02ff */
[C---:B------:R-:W-:Y:S02]  /*0510*/  IMAD R15, R12.reuse, UR9, R13 ;  /* 0x000000090c0f7c24 */ /* 0x040fe4000f8e020d */
[----:B------:R-:W-:Y:S01]  /*0520*/  IMAD.WIDE.U32 R12, R12, UR8, RZ ;  /* 0x000000080c0c7c25 */ /* 0x000fe2000f8e00ff */
[----:B------:R-:W-:-:S03]  /*0530*/  UIADD3 UR8, UPT, UPT, -UR5, URZ, URZ ;  /* 0x000000ff05087290 */ /* 0x000fc6000fffe1ff */
[----:B------:R-:W-:-:S04]  /*0540*/  IMAD.IADD R22, R13, 0x1, R15 ;  /* 0x000000010d167824 */ /* 0x000fc800078e020f */
[----:B------:R-:W-:-:S05]  /*0550*/  UMOV UR5, UR8 ;  /* 0x0000000800057c82 */ /* 0x000fca0008000000 */
.L_x_4:
[----:B0-----:R-:W0:Y:S01]  /*0560*/  LDCU.64 UR18, c[0x0][0x3b8] ;  /* 0x00007700ff1277ac */ /* 0x001e220008000a00 */
[----:B--2---:R-:W-:Y:S01]  /*0570*/  VIADD R16, R9, UR5 ;  /* 0x0000000509107c36 */ /* 0x004fe20008000000 */
[----:B-1----:R-:W-:Y:S01]  /*0580*/  SHF.R.S32.HI R19, RZ, 0x1f, R11 ;  /* 0x0000001fff137819 */ /* 0x002fe2000001140b */
[----:B------:R-:W-:Y:S02]  /*0590*/  UIADD3 UR6, UPT, UPT, -UR5, URZ, URZ ;  /* 0x000000ff05067290 */ /* 0x000fe4000fffe1ff */
[----:B------:R-:W-:Y:S02]  /*05a0*/  UISETP.GE.U32.AND UP1, UPT, UR12, 0x6, UPT ;  /* 0x000000060c00788c */ /* 0x000fe4000bf26070 */
[----:B------:R-:W-:Y:S02]  /*05b0*/  UIADD3 UR5, UPT, UPT, UR5, 0x1, URZ ;  /* 0x0000000105057890 */ /* 0x000fe4000fffe0ff */
[----:B------:R-:W-:Y:S02]  /*05c0*/  IMAD.U32 R15, RZ, RZ, UR6 ;  /* 0x00000006ff0f7e24 */ /* 0x000fe4000f8e00ff */
[----:B------:R-:W-:-:S03]  /*05d0*/  UISETP.NE.AND UP0, UPT, UR5, UR20, UPT ;  /* 0x000000140500728c */ /* 0x000fc6000bf05270 */
[----:B------:R-:W1:Y:S01]  /*05e0*/  LDCU UR6, c[0x0][0x3b0] ;  /* 0x00007600ff0677ac */ /* 0x000e620008000800 */
[----:B0-----:R-:W-:-:S05]  /*05f0*/  IMAD R14, R15, UR19, R4 ;  /* 0x000000130f0e7c24 */ /* 0x001fca000f8e0204 */
[----:B------:R-:W-:-:S06]  /*0600*/  I2FP.F32.S32 R14, R14 ;  /* 0x0000000e000e7245 */ /* 0x000fcc0000201400 */
[----:B------:R-:W0:Y:S01]  /*0610*/  F2I.S64 R14, |R14| ;  /* 0x4000000e000e7311 */ /* 0x000e220000201900 */
[----:B-1----:R-:W-:Y:S01]  /*0620*/  IMAD R16, R16, UR6, RZ ;  /* 0x0000000610107c24 */ /* 0x002fe2000f8e02ff */
[----:B------:R-:W-:Y:S01]  /*0630*/  UMOV UR6, UR8 ;  /* 0x0000000800067c82 */ /* 0x000fe20008000000 */
[----:B0-----:R-:W-:-:S05]  /*0640*/  IADD3 R17, P1, PT, R14, R12, RZ ;  /* 0x0000000c0e117210 */ /* 0x001fca0007f3e0ff */
[----:B------:R-:W-:Y:S01]  /*0650*/  IMAD.X R15, R15, 0x1, R22, P1 ;  /* 0x000000010f0f7824 */ /* 0x000fe200008e0616 */
[----:B------:R-:W-:-:S03]  /*0660*/  IADD3 R23, P1, PT, R11, R16, RZ ;  /* 0x000000100b177210 */ /* 0x000fc60007f3e0ff */
[----:B------:R-:W-:Y:S01]  /*0670*/  IMAD R18, R15, UR18, RZ ;  /* 0x000000120f127c24 */ /* 0x000fe2000f8e02ff */
[----:B------:R-:W-:Y:S01]  /*0680*/  LEA.HI.X.SX32 R24, R16, R19, 0x1, P1 ;  /* 0x0000001310187211 */ /* 0x000fe200008f0eff */
[----:B------:R-:W-:-:S04]  /*0690*/  IMAD.WIDE.U32 R14, R17, UR18, RZ ;  /* 0x00000012110e7c25 */ /* 0x000fc8000f8e00ff */
[----:B------:R-:W-:-:S04]  /*06a0*/  IMAD R25, R17, UR9, R18 ;  /* 0x0000000911197c24 */ /* 0x000fc8000f8e0212 */
[----:B------:R-:W-:Y:S01]  /*06b0*/  IMAD.IADD R25, R15, 0x1, R25 ;  /* 0x000000010f197824 */ /* 0x000fe200078e0219 */
[----:B------:R-:W-:Y:S06]  /*06c0*/  BRA.U !UP1, `(.L_x_0) ;  /* 0x00000009091c7547 */ /* 0x000fec000b800000 */
[----:B------:R-:W0:Y:S01]  /*06d0*/  LDCU UR7, c[0x0][0x3c0] ;  /* 0x00007800ff0777ac */ /* 0x000e220008000800 */
[----:B------:R-:W-:Y:S02]  /*06e0*/  IMAD.MOV.U32 R26, RZ, RZ, R8 ;  /* 0x000000ffff1a7224 */ /* 0x000fe400078e0008 */
[----:B------:R-:W-:Y:S01]  /*06f0*/  IMAD.MOV.U32 R27, RZ, RZ, R6 ;  /* 0x000000ffff1b7224 */ /* 0x000fe200078e0006 */
[----:B------:R-:W1:Y:S01]  /*0700*/  LDCU.64 UR14, c[0x0][0x3a8] ;  /* 0x00007500ff0e77ac */ /* 0x000e620008000a00 */
[----:B------:R-:W2:Y:S01]  /*0710*/  LDCU.64 UR16, c[0x0][0x388] ;  /* 0x00007100ff1077ac */ /* 0x000ea20008000a00 */
[----:B0-----:R-:W-:Y:S02]  /*0720*/  UIADD3 UR6, UPT, UPT, UR20, UR7, URZ ;  /* 0x0000000714067290 */ /* 0x001fe4000fffe0ff */
[----:B------:R-:W-:Y:S02]  /*0730*/  UIADD3 UR7, UPT, UPT, -UR7, 0x2, URZ ;  /* 0x0000000207077890 */ /* 0x000fe4000fffe1ff */
[----:B------:R-:W-:-:S04]  /*0740*/  ULOP3.LUT UR6, UR6, 0xfffffff8, URZ, 0xc0, !UPT ;  /* 0xfffffff806067892 */ /* 0x000fc8000f8ec0ff */
[----:B-12---:R-:W-:-:S12]  /*0750*/  UIADD3 UR6, UPT, UPT, -UR6, URZ, URZ ;  /* 0x000000ff06067290 */ /* 0x006fd8000fffe1ff */
.L_x_1:
[----:B------:R-:W-:-:S06]  /*0760*/  I2FP.F32.S32 R16, R27 ;  /* 0x0000001b00107245 */ /* 0x000fcc0000201400 */
[----:B0-----:R-:W0:Y:S02]  /*0770*/  F2I.S64 R16, |R16| ;  /* 0x4000001000107311 */ /* 0x001e240000201900 */
[----:B0-----:R-:W-:-:S05]  /*0780*/  IADD3 R18, P1, PT, R16, R14, RZ ;  /* 0x0000000e10127210 */ /* 0x001fca0007f3e0ff */
[----:B------:R-:W-:Y:S01]  /*0790*/  IMAD.X R17, R17, 0x1, R25, P1 ;  /* 0x0000000111117824 */ /* 0x000fe200008e0619 */
[----:B------:R-:W-:-:S04]  /*07a0*/  LEA R28, P1, R18, UR14, 0x2 ;  /* 0x0000000e121c7c11 */ /* 0x000fc8000f8210ff */
[----:B------:R-:W-:-:S06]  /*07b0*/  LEA.HI.X R29, R18, UR15, R17, 0x2, P1 ;  /* 0x0000000f121d7c11 */ /* 0x000fcc00088f1411 */
[----:B------:R-:W2:Y:S01]  /*07c0*/  LDG.E R29, desc[UR10][R28.64] ;  /* 0x0000000a1c1d7981 */ /* 0x000ea2000c1e1900 */
[----:B------:R-:W-:-:S05]  /*07d0*/  VIADD R17, R26, 0xffffffff ;  /* 0xffffffff1a117836 */ /* 0x000fca0000000000 */
[----:B------:R-:W-:-:S04]  /*07e0*/  IADD3 R19, P1, PT, R17, R23, RZ ;  /* 0x0000001711137210 */ /* 0x000fc80007f3e0ff */
[----:B------:R-:W-:Y:S02]  /*07f0*/  LEA.HI.X.SX32 R20, R17, R24, 0x1, P1 ;  /* 0x0000001811147211 */ /* 0x000fe400008f0eff */
[----:B------:R-:W-:-:S04]  /*0800*/  LEA R18, P1, R19, UR16, 0x2 ;  /* 0x0000001013127c11 */ /* 0x000fc8000f8210ff */
[----:B------:R-:W-:Y:S01]  /*0810*/  LEA.HI.X R19, R19, UR17, R20, 0x2, P1 ;  /* 0x0000001113137c11 */ /* 0x000fe200088f1414 */
[----:B------:R-:W-:Y:S02]  /*0820*/  VIADD R20, R27, -UR19 ;  /* 0x800000131b147c36 */ /* 0x000fe40008000000 */
[----:B--2--5:R-:W-:-:S05]  /*0830*/  FMUL R21, R0, R29 ;  /* 0x0000001d00157220 */ /* 0x024fca0000400000 */
[----:B------:R0:W-:Y:S02]  /*0840*/  REDG.E.ADD.F32.FTZ.RN.STRONG.GPU desc[UR10][R18.64], R21 ;  /* 0x00000015120079a6 */ /* 0x0001e4000c12f30a */
[----:B0-----:R-:W-:-:S04]  /*0850*/  I2FP.F32.S32 R18, R20 ;  /* 0x0000001400127245 */ /* 0x001fc80000201400 */
[----:B------:R-:W0:Y:S02]  /*0860*/  F2I.S64 R16, |R18| ;  /* 0x4000001200107311 */ /* 0x000e240000201900 */
[----:B0-----:R-:W-:-:S05]  /*0870*/  IADD3 R16, P1, PT, R16, R14, RZ ;  /* 0x0000000e10107210 */ /* 0x001fca0007f3e0ff */
[----:B------:R-:W-:Y:S01]  /*0880*/  IMAD.X R17, R17, 0x1, R25, P1 ;  /* 0x0000000111117824 */ /* 0x000fe200008e0619 */
[----:B------:R-:W-:-:S04]  /*0890*/  LEA R28, P1, R16, UR14, 0x2 ;  /* 0x0000000e101c7c11 */ /* 0x000fc8000f8210ff */
[----:B------:R-:W-:-:S06]  /*08a0*/  LEA.HI.X R29, R16, UR15, R17, 0x2, P1 ;  /* 0x0000000f101d7c11 */ /* 0x000fcc00088f1411 */
[----:B------:R0:W2:Y:S01]  /*08b0*/  LDG.E R29, desc[UR10][R28.64] ;  /* 0x0000000a1c1d7981 */ /* 0x0000a2000c1e1900 */
[----:B------:R-:W-:Y:S01]  /*08c0*/  VIADD R20, R20, -UR19 ;  /* 0x8000001314147c36 */ /* 0x000fe20008000000 */
[----:B------:R-:W-:-:S04]  /*08d0*/  IADD3 R17, P1, PT, R26, R23, RZ ;  /* 0x000000171a117210 */ /* 0x000fc80007f3e0ff */
[----:B------:R-:W-:Y:S02]  /*08e0*/  I2FP.F32.S32 R18, R20 ;  /* 0x0000001400127245 */ /* 0x000fe40000201400 */
[----:B0-----:R-:W-:-:S04]  /*08f0*/  LEA.HI.X.SX32 R28, R26, R24, 0x1, P1 ;  /* 0x000000181a1c7211 */ /* 0x001fc800008f0eff */
[----:B------:R-:W0:Y:S01]  /*0900*/  F2I.S64 R18, |R18| ;  /* 0x4000001200127311 */ /* 0x000e220000201900 */
[----:B------:R-:W-:-:S04]  /*0910*/  LEA R16, P1, R17, UR16, 0x2 ;  /* 0x0000001011107c11 */ /* 0x000fc8000f8210ff */
[----:B------:R-:W-:Y:S02]  /*0920*/  LEA.HI.X R17, R17, UR17, R28, 0x2, P1 ;  /* 0x0000001111117c11 */ /* 0x000fe400088f141c */
[----:B0-----:R-:W-:-:S05]  /*0930*/  IADD3 R18, P1, PT, R18, R14, RZ ;  /* 0x0000000e12127210 */ /* 0x001fca0007f3e0ff */
[----:B------:R-:W-:Y:S01]  /*0940*/  IMAD.X R19, R19, 0x1, R25, P1 ;  /* 0x0000000113137824 */ /* 0x000fe200008e0619 */
[----:B------:R-:W-:Y:S01]  /*0950*/  LEA R28, P1, R18, UR14, 0x2 ;  /* 0x0000000e121c7c11 */ /* 0x000fe2000f8210ff */
[----:B--2---:R-:W-:-:S03]  /*0960*/  FMUL R21, R0, R29 ;  /* 0x0000001d00157220 */ /* 0x004fc60000400000 */
[----:B------:R-:W-:Y:S02]  /*0970*/  LEA.HI.X R29, R18, UR15, R19, 0x2, P1 ;  /* 0x0000000f121d7c11 */ /* 0x000fe400088f1413 */
[----:B------:R0:W-:Y:S04]  /*0980*/  REDG.E.ADD.F32.FTZ.RN.STRONG.GPU desc[UR10][R16.64], R21 ;  /* 0x00000015100079a6 */ /* 0x0001e8000c12f30a */
[----:B------:R-:W2:Y:S01]  /*0990*/  LDG.E R29, desc[UR10][R28.64] ;  /* 0x0000000a1c1d7981 */ /* 0x000ea2000c1e1900 */
[----:B------:R-:W-:Y:S02]  /*09a0*/  VIADD R19, R26, 0x1 ;  /* 0x000000011a137836 */ /* 0x000fe40000000000 */
[----:B------:R-:W-:-:S03]  /*09b0*/  VIADD R20, R20, -UR19 ;  /* 0x8000001314147c36 */ /* 0x000fc60008000000 */
[----:B------:R-:W-:-:S04]  /*09c0*/  IADD3 R18, P1, PT, R19, R23, RZ ;  /* 0x0000001713127210 */ /* 0x000fc80007f3e0ff */
[----:B------:R-:W-:Y:S02]  /*09d0*/  LEA.HI.X.SX32 R19, R19, R24, 0x1, P1 ;  /* 0x0000001813137211 */ /* 0x000fe400008f0eff */
[----:B0-----:R-:W-:-:S04]  /*09e0*/  LEA R16, P1, R18, UR16, 0x2 ;  /* 0x0000001012107c11 */ /* 0x001fc8000f8210ff */
[----:B------:R-:W-:Y:S02]  /*09f0*/  LEA.HI.X R17, R18, UR17, R19, 0x2, P1 ;  /* 0x0000001112117c11 */ /* 0x000fe400088f1413 */
[----:B------:R-:W-:-:S06]  /*0a00*/  I2FP.F32.S32 R18, R20 ;  /* 0x0000001400127245 */ /* 0x000fcc0000201400 */
[----:B------:R-:W0:Y:S01]  /*0a10*/  F2I.S64 R18, |R18| ;  /* 0x4000001200127311 */ /* 0x000e220000201900 */
[----:B--2---:R-:W-:Y:S01]  /*0a20*/  FMUL R21, R0, R29 ;  /* 0x0000001d00157220 */ /* 0x004fe20000400000 */
[----:B0-----:R-:W-:-:S04]  /*0a30*/  IADD3 R29, P1, PT, R18, R14, RZ ;  /* 0x0000000e121d7210 */ /* 0x001fc80007f3e0ff */
[----:B------:R0:W-:Y:S01]  /*0a40*/  REDG.E.ADD.F32.FTZ.RN.STRONG.GPU desc[UR10][R16.64], R21 ;  /* 0x00000015100079a6 */ /* 0x0001e2000c12f30a */
[----:B------:R-:W-:Y:S01]  /*0a50*/  IMAD.X R19, R19, 0x1, R25, P1 ;  /* 0x0000000113137824 */ /* 0x000fe200008e0619 */
[----:B------:R-:W-:-:S04]  /*0a60*/  LEA R28, P1, R29, UR14, 0x2 ;  /* 0x0000000e1d1c7c11 */ /* 0x000fc8000f8210ff */
[----:B------:R-:W-:-:S06]  /*0a70*/  LEA.HI.X R29, R29, UR15, R19, 0x2, P1 ;  /* 0x0000000f1d1d7c11 */ /* 0x000fcc00088f1413 */
        /* <DEDUP_REMOVED lines=15> */
[----:B------:R1:W2:Y:S01]  /*0b70*/  LDG.E R29, desc[UR10][R28.64] ;  /* 0x0000000a1c1d7981 */ /* 0x0002a2000c1e1900 */
[----:B------:R-:W-:Y:S02]  /*0b80*/  VIADD R19, R26, 0x3 ;  /* 0x000000031a137836 */ /* 0x000fe40000000000 */
[----:B------:R-:W-:-:S03]  /*0b90*/  VIADD R20, R20, -UR19 ;  /* 0x8000001314147c36 */ /* 0x000fc60008000000 */
[----:B------:R-:W-:-:S04]  /*0ba0*/  IADD3 R18, P1, PT, R19, R23, RZ ;  /* 0x0000001713127210 */ /* 0x000fc80007f3e0ff */
[----:B------:R-:W-:Y:S02]  /*0bb0*/  LEA.HI.X.SX32 R19, R19, R24, 0x1, P1 ;  /* 0x0000001813137211 */ /* 0x000fe400008f0eff */
[C---:B0-----:R-:W-:Y:S02]  /*0bc0*/  LEA R16, P1, R18.reuse, UR16, 0x2 ;  /* 0x0000001012107c11 */ /* 0x041fe4000f8210ff */
[----:B-1----:R-:W-:Y:S02]  /*0bd0*/  I2FP.F32.S32 R28, R20 ;  /* 0x00000014001c7245 */ /* 0x002fe40000201400 */
[----:B------:R-:W-:Y:S02]  /*0be0*/  LEA.HI.X R17, R18, UR17, R19, 0x2, P1 ;  /* 0x0000001112117c11 */ /* 0x000fe400088f1413 */
        /* <DEDUP_REMOVED lines=10> */
[----:B-1----:R-:W-:-:S04]  /*0c90*/  IADD3 R18, P1, PT, R29, R23, RZ ;  /* 0x000000171d127210 */ /* 0x002fc80007f3e0ff */
[----:B------:R-:W-:Y:S02]  /*0ca0*/  LEA.HI.X.SX32 R29, R29, R24, 0x1, P1 ;  /* 0x000000181d1d7211 */ /* 0x000fe400008f0eff */
[----:B0-----:R-:W-:-:S04]  /*0cb0*/  LEA R16, P1, R18, UR16, 0x2 ;  /* 0x0000001012107c11 */ /* 0x001fc8000f8210ff */
[----:B------:R-:W-:Y:S01]  /*0cc0*/  LEA.HI.X R17, R18, UR17, R29, 0x2, P1 ;  /* 0x0000001112117c11 */ /* 0x000fe200088f141d */
[----:B--2---:R-:W-:Y:S01]  /*0cd0*/  FMUL R29, R0, R19 ;  /* 0x00000013001d7220 */ /* 0x004fe20000400000 */
[----:B------:R-:W-:-:S04]  /*0ce0*/  I2FP.F32.S32 R19, R28 ;  /* 0x0000001c00137245 */ /* 0x000fc80000201400 */
[----:B------:R-:W0:Y:S01]  /*0cf0*/  F2I.S64 R20, |R19| ;  /* 0x4000001300147311 */ /* 0x000e220000201900 */
[----:B------:R1:W-:Y:S01]  /*0d00*/  REDG.E.ADD.F32.FTZ.RN.STRONG.GPU desc[UR10][R16.64], R29 ;  /* 0x0000001d100079a6 */ /* 0x0003e2000c12f30a */
[----:B0-----:R-:W-:-:S05]  /*0d10*/  IADD3 R18, P1, PT, R20, R14, RZ ;  /* 0x0000000e14127210 */ /* 0x001fca0007f3e0ff */
[----:B------:R-:W-:Y:S01]  /*0d20*/  IMAD.X R21, R21, 0x1, R25, P1 ;  /* 0x0000000115157824 */ /* 0x000fe200008e0619 */
[----:B------:R-:W-:-:S04]  /*0d30*/  LEA R20, P1, R18, UR14, 0x2 ;  /* 0x0000000e12147c11 */ /* 0x000fc8000f8210ff */
[----:B------:R-:W-:-:S06]  /*0d40*/  LEA.HI.X R21, R18, UR15, R21, 0x2, P1 ;  /* 0x0000000f12157c11 */ /* 0x000fcc00088f1415 */
[----:B------:R-:W2:Y:S01]  /*0d50*/  LDG.E R21, desc[UR10][R20.64] ;  /* 0x0000000a14157981 */ /* 0x000ea2000c1e1900 */
[----:B------:R-:W-:Y:S02]  /*0d60*/  VIADD R19, R26, 0x5 ;  /* 0x000000051a137836 */ /* 0x000fe40000000000 */
[----:B------:R-:W-:-:S03]  /*0d70*/  VIADD R28, R28, -UR19 ;  /* 0x800000131c1c7c36 */ /* 0x000fc60008000000 */
[C---:B------:R-:W-:Y:S02]  /*0d80*/  IADD3 R18, P1, PT, R19.reuse, R23, RZ ;  /* 0x0000001713127210 */ /* 0x040fe40007f3e0ff */
[----:B------:R-:W-:Y:S02]  /*0d90*/  I2FP.F32.S32 R28, R28 ;  /* 0x0000001c001c7245 */ /* 0x000fe40000201400 */
[----:B-1----:R-:W-:Y:S02]  /*0da0*/  LEA.HI.X.SX32 R17, R19, R24, 0x1, P1 ;  /* 0x0000001813117211 */ /* 0x002fe400008f0eff */
[----:B------:R-:W-:-:S04]  /*0db0*/  LEA R16, P1, R18, UR16, 0x2 ;  /* 0x0000001012107c11 */ /* 0x000fc8000f8210ff */
[----:B------:R-:W-:Y:S02]  /*0dc0*/  LEA.HI.X R17, R18, UR17, R17, 0x2, P1 ;  /* 0x0000001112117c11 */ /* 0x000fe400088f1411 */
[----:B------:R-:W0:Y:S01]  /*0dd0*/  F2I.S64 R18, |R28| ;  /* 0x4000001c00127311 */ /* 0x000e220000201900 */
[----:B--2---:R-:W-:Y:S01]  /*0de0*/  FMUL R29, R0, R21 ;  /* 0x00000015001d7220 */ /* 0x004fe20000400000 */
[----:B0-----:R-:W-:-:S04]  /*0df0*/  IADD3 R21, P1, PT, R18, R14, RZ ;  /* 0x0000000e12157210 */ /* 0x001fc80007f3e0ff */
[----:B------:R0:W-:Y:S01]  /*0e00*/  REDG.E.ADD.F32.FTZ.RN.STRONG.GPU desc[UR10][R16.64], R29 ;  /* 0x0000001d100079a6 */ /* 0x0001e2000c12f30a */
[----:B------:R-:W-:Y:S02]  /*0e10*/  IMAD.X R28, R19, 0x1, R25, P1 ;  /* 0x00000001131c7824 */ /* 0x000fe400008e0619 */
[----:B0-----:R-:W-:-:S05]  /*0e20*/  VIADD R16, R26, 0x6 ;  /* 0x000000061a107836 */ /* 0x001fca0000000000 */
[----:B------:R-:W-:-:S04]  /*0e30*/  IADD3 R20, P2, PT, R16, R23, RZ ;  /* 0x0000001710147210 */ /* 0x000fc80007f5e0ff */
[----:B------:R-:W-:Y:S02]  /*0e40*/  LEA.HI.X.SX32 R19, R16, R24, 0x1, P2 ;  /* 0x0000001810137211 */ /* 0x000fe400010f0eff */
[----:B------:R-:W-:-:S04]  /*0e50*/  LEA R18, P1, R20, UR16, 0x2 ;  /* 0x0000001014127c11 */ /* 0x000fc8000f8210ff */
[----:B------:R-:W-:Y:S02]  /*0e60*/  LEA.HI.X R19, R20, UR17, R19, 0x2, P1 ;  /* 0x0000001114137c11 */ /* 0x000fe400088f1413 */
[----:B------:R-:W-:-:S04]  /*0e70*/  LEA R20, P1, R21, UR14, 0x2 ;  /* 0x0000000e15147c11 */ /* 0x000fc8000f8210ff */
[----:B------:R-:W-:-:S06]  /*0e80*/  LEA.HI.X R21, R21, UR15, R28, 0x2, P1 ;  /* 0x0000000f15157c11 */ /* 0x000fcc00088f141c */
[----:B------:R-:W2:Y:S01]  /*0e90*/  LDG.E R21, desc[UR10][R20.64] ;  /* 0x0000000a14157981 */ /* 0x000ea2000c1e1900 */
[----:B------:R-:W-:-:S04]  /*0ea0*/  UIADD3 UR6, UPT, UPT, UR6, 0x8, URZ ;  /* 0x0000000806067890 */ /* 0x000fc8000fffe0ff */
[----:B------:R-:W-:Y:S01]  /*0eb0*/  UISETP.NE.AND UP1, UPT, UR6, URZ, UPT ;  /* 0x000000ff0600728c */ /* 0x000fe2000bf25270 */
[----:B--2---:R-:W-:-:S05]  /*0ec0*/  FMUL R17, R0, R21 ;  /* 0x0000001500117220 */ /* 0x004fca0000400000 */
[----:B------:R0:W-:Y:S01]  /*0ed0*/  REDG.E.ADD.F32.FTZ.RN.STRONG.GPU desc[UR10][R18.64], R17 ;  /* 0x00000011120079a6 */ /* 0x0001e2000c12f30a */
[----:B------:R-:W-:Y:S01]  /*0ee0*/  IMAD R16, RZ, RZ, -UR19 ;  /* 0x80000013ff107e24 */ /* 0x000fe2000f8e02ff */
[----:B------:R-:W-:Y:S01]  /*0ef0*/  UIADD3 UR7, UPT, UPT, UR7, 0x8, URZ ;  /* 0x0000000807077890 */ /* 0x000fe2000fffe0ff */
[----:B------:R-:W-:Y:S02]  /*0f00*/  VIADD R26, R26, 0x8 ;  /* 0x000000081a1a7836 */ /* 0x000fe40000000000 */
[----:B------:R-:W-:Y:S01]  /*0f10*/  IMAD R27, R16, 0x8, R27 ;  /* 0x00000008101b7824 */ /* 0x000fe200078e021b */
[----:B------:R-:W-:Y:S08]  /*0f20*/  BRA.U UP1, `(.L_x_1) ;  /* 0xfffffff9010c7547 */ /* 0x000ff0000b83ffff */
[----:B------:R-:W-:-:S12]  /*0f30*/  UIADD3 UR6, UPT, UPT, UR7, -0x2, URZ ;  /* 0xfffffffe07067890 */ /* 0x000fd8000fffe0ff */
.L_x_0:
[----:B------:R-:W-:-:S09]  /*0f40*/  UISETP.NE.AND UP1, UPT, UR4, URZ, UPT ;  /* 0x000000ff0400728c */ /* 0x000fd2000bf25270 */
[----:B------:R-:W-:Y:S05]  /*0f50*/  BRA.U !UP1, `(.L_x_2) ;  /* 0x0000000509b07547 */ /* 0x000fea000b800000 */
[----:B------:R-:W1:Y:S01]  /*0f60*/  LDCU UR7, c[0x0][0x3c0] ;  /* 0x00007800ff0777ac */ /* 0x000e620008000800 */
[----:B------:R-:W-:-:S04]  /*0f70*/  UIADD3 UR13, UPT, UPT, UR4, -0x1, URZ ;  /* 0xffffffff040d7890 */ /* 0x000fc8000fffe0ff */
[----:B------:R-:W-:Y:S02]  /*0f80*/  UISETP.GE.U32.AND UP1, UPT, UR13, 0x3, UPT ;  /* 0x000000030d00788c */ /* 0x000fe4000bf26070 */
[----:B-1----:R-:W-:-:S04]  /*0f90*/  ULOP3.LUT UR7, UR7, 0x1, URZ, 0xc0, !UPT ;  /* 0x0000000107077892 */ /* 0x002fc8000f8ec0ff */
[----:B------:R-:W-:-:S03]  /*0fa0*/  UISETP.NE.U32.AND UP2, UPT, UR7, 0x1, UPT ;  /* 0x000000010700788c */ /* 0x000fc6000bf45070 */
[----:B------:R-:W-:Y:S08]  /*0fb0*/  BRA.U !UP1, `(.L_x_3) ;  /* 0x00000005090c7547 */ /* 0x000ff0000b800000 */
[----:B0-----:R-:W-:Y:S01]  /*0fc0*/  IMAD R17, RZ, RZ, -UR6 ;  /* 0x80000006ff117e24 */ /* 0x001fe2000f8e02ff */
[----:B------:R-:W0:Y:S03]  /*0fd0*/  LDCU.64 UR14, c[0x0][0x3a8] ;  /* 0x00007500ff0e77ac */ /* 0x000e260008000a00 */
[----:B------:R-:W-:Y:S01]  /*0fe0*/  IMAD R16, R17, UR19, R2 ;  /* 0x0000001311107c24 */ /* 0x000fe2000f8e0202 */
[----:B------:R-:W-:Y:S01]  /*0ff0*/  UIMAD UR7, UR6, UR19, UR19 ;  /* 0x00000013060772a4 */ /* 0x000fe2000f8e0213 */
[----:B------:R-:W1:Y:S03]  /*1000*/  LDCU.64 UR16, c[0x0][0x388] ;  /* 0x00007100ff1077ac */ /* 0x000e660008000a00 */
[----:B------:R-:W-:-:S06]  /*1010*/  I2FP.F32.S32 R16, R16 ;  /* 0x0000001000107245 */ /* 0x000fcc0000201400 */
[----:B------:R-:W2:Y:S02]  /*1020*/  F2I.S64 R16, |R16| ;  /* 0x4000001000107311 */ /* 0x000ea40000201900 */
[----:B--2---:R-:W-:-:S05]  /*1030*/  IADD3 R18, P1, PT, R16, R14, RZ ;  /* 0x0000000e10127210 */ /* 0x004fca0007f3e0ff */
[----:B------:R-:W-:Y:S01]  /*1040*/  IMAD.X R17, R17, 0x1, R25, P1 ;  /* 0x0000000111117824 */ /* 0x000fe200008e0619 */
[----:B0-----:R-:W-:-:S04]  /*1050*/  LEA R20, P1, R18, UR14, 0x2 ;  /* 0x0000000e12147c11 */ /* 0x001fc8000f8210ff */
[----:B------:R-:W-:-:S06]  /*1060*/  LEA.HI.X R21, R18, UR15, R17, 0x2, P1 ;  /* 0x0000000f12157c11 */ /* 0x000fcc00088f1411 */
[----:B------:R0:W2:Y:S01]  /*1070*/  LDG.E R21, desc[UR10][R20.64] ;  /* 0x0000000a14157981 */ /* 0x0000a2000c1e1900 */
[----:B------:R-:W-:Y:S02]  /*1080*/  VIADD R17, R2, -UR7 ;  /* 0x8000000702117c36 */ /* 0x000fe40008000000 */
[----:B------:R-:W-:-:S03]  /*1090*/  VIADD R26, R7, UR6 ;  /* 0x00000006071a7c36 */ /* 0x000fc60008000000 */
[----:B------:R-:W-:Y:S02]  /*10a0*/  I2FP.F32.S32 R28, R17 ;  /* 0x00000011001c7245 */ /* 0x000fe40000201400 */
[C---:B------:R-:W-:Y:S02]  /*10b0*/  IADD3 R19, P1, PT, R26.reuse, R23, RZ ;  /* 0x000000171a137210 */ /* 0x040fe40007f3e0ff */
[----:B------:R-:W0:Y:S02]  /*10c0*/  F2I.S64 R16, |R28| ;  /* 0x4000001c00107311 */ /* 0x000e240000201900 */
[----:B------:R-:W-:Y:S02]  /*10d0*/  LEA.HI.X.SX32 R27, R26, R24, 0x1, P1 ;  /* 0x000000181a1b7211 */ /* 0x000fe400008f0eff */
[----:B-1----:R-:W-:-:S04]  /*10e0*/  LEA R18, P1, R19, UR16, 0x2 ;  /* 0x0000001013127c11 */ /* 0x002fc8000f8210ff */
[----:B------:R-:W-:Y:S02]  /*10f0*/  LEA.HI.X R19, R19, UR17, R27, 0x2, P1 ;  /* 0x0000001113137c11 */ /* 0x000fe400088f141b */
[----:B0-----:R-:W-:-:S05]  /*1100*/  IADD3 R20, P1, PT, R16, R14, RZ ;  /* 0x0000000e10147210 */ /* 0x001fca0007f3e0ff */
[----:B------:R-:W-:Y:S01]  /*1110*/  IMAD.X R17, R17, 0x1, R25, P1 ;  /* 0x0000000111117824 */ /* 0x000fe200008e0619 */
[----:B------:R-:W-:-:S04]  /*1120*/  LEA R16, P1, R20, UR14, 0x2 ;  /* 0x0000000e14107c11 */ /* 0x000fc8000f8210ff */
[----:B------:R-:W-:Y:S01]  /*1130*/  LEA.HI.X R17, R20, UR15, R17, 0x2, P1 ;  /* 0x0000000f14117c11 */ /* 0x000fe200088f1411 */
[----:B--2--5:R-:W-:-:S05]  /*1140*/  FMUL R27, R0, R21 ;  /* 0x00000015001b7220 */ /* 0x024fca0000400000 */
[----:B------:R0:W-:Y:S04]  /*1150*/  REDG.E.ADD.F32.FTZ.RN.STRONG.GPU desc[UR10][R18.64], R27 ;  /* 0x0000001b120079a6 */ /* 0x0001e8000c12f30a */
[----:B0-----:R0:W2:Y:S01]  /*1160*/  LDG.E R27, desc[UR10][R16.64] ;  /* 0x0000000a101b7981 */ /* 0x0010a2000c1e1900 */
[----:B------:R-:W-:-:S06]  /*1170*/  UIADD3 UR7, UPT, UPT, UR7, UR19, URZ ;  /* 0x0000001307077290 */ /* 0x000fcc000fffe0ff */
[----:B------:R-:W-:-:S05]  /*1180*/  VIADD R20, R2, -UR7 ;  /* 0x8000000702147c36 */ /* 0x000fca0008000000 */
[----:B------:R-:W-:Y:S01]  /*1190*/  I2FP.F32.S32 R28, R20 ;  /* 0x00000014001c7245 */ /* 0x000fe20000201400 */
[----:B------:R-:W-:-:S05]  /*11a0*/  VIADD R20, R26, 0x1 ;  /* 0x000000011a147836 */ /* 0x000fca0000000000 */
[----:B------:R-:W1:Y:S01]  /*11b0*/  F2I.S64 R28, |R28| ;  /* 0x4000001c001c7311 */ /* 0x000e620000201900 */
[----:B------:R-:W-:-:S04]  /*11c0*/  IADD3 R21, P1, PT, R20, R23, RZ ;  /* 0x0000001714157210 */ /* 0x000fc80007f3e0ff */
[----:B0-----:R-:W-:Y:S02]  /*11d0*/  LEA.HI.X.SX32 R16, R20, R24, 0x1, P1 ;  /* 0x0000001814107211 */ /* 0x001fe400008f0eff */
[----:B------:R-:W-:-:S04]  /*11e0*/  LEA R20, P1, R21, UR16, 0x2 ;  /* 0x0000001015147c11 */ /* 0x000fc8000f8210ff */
[----:B------:R-:W-:Y:S02]  /*11f0*/  LEA.HI.X R21, R21, UR17, R16, 0x2, P1 ;  /* 0x0000001115157c11 */ /* 0x000fe400088f1410 */
[----:B-1----:R-:W-:-:S05]  /*1200*/  IADD3 R18, P1, PT, R28, R14, RZ ;  /* 0x0000000e1c127210 */ /* 0x002fca0007f3e0ff */
[----:B------:R-:W-:Y:S01]  /*1210*/  IMAD.X R29, R29, 0x1, R25, P1 ;  /* 0x000000011d1d7824 */ /* 0x000fe200008e0619 */
[----:B------:R-:W-:-:S04]  /*1220*/  LEA R16, P1, R18, UR14, 0x2 ;  /* 0x0000000e12107c11 */ /* 0x000fc8000f8210ff */
[----:B------:R-:W-:Y:S01]  /*1230*/  LEA.HI.X R17, R18, UR15, R29, 0x2, P1 ;  /* 0x0000000f12117c11 */ /* 0x000fe200088f141d */
[----:B--2---:R-:W-:-:S05]  /*1240*/  FMUL R27, R0, R27 ;  /* 0x0000001b001b7220 */ /* 0x004fca0000400000 */
[----:B------:R0:W-:Y:S04]  /*1250*/  REDG.E.ADD.F32.FTZ.RN.STRONG.GPU desc[UR10][R20.64], R27 ;  /* 0x0000001b140079a6 */ /* 0x0001e8000c12f30a */
[----:B0-----:R0:W2:Y:S01]  /*1260*/  LDG.E R27, desc[UR10][R16.64] ;  /* 0x0000000a101b7981 */ /* 0x0010a2000c1e1900 */
[----:B------:R-:W-:-:S05]  /*1270*/  IMAD.U32 R19, RZ, RZ, UR7 ;  /* 0x00000007ff137e24 */ /* 0x000fca000f8e00ff */
[----:B------:R-:W-:-:S04]  /*1280*/  IADD3 R18, PT, PT, R2, -UR19, -R19 ;  /* 0x8000001302127c10 */ /* 0x000fc8000fffe813 */
        /* <DEDUP_REMOVED lines=13> */
[----:B------:R-:W2:Y:S01]  /*1360*/  LDG.E R17, desc[UR10][R16.64] ;  /* 0x0000000a10117981 */ /* 0x000ea2000c1e1900 */
[----:B------:R-:W-:-:S05]  /*1370*/  VIADD R26, R26, 0x3 ;  /* 0x000000031a1a7836 */ /* 0x000fca0000000000 */
[----:B------:R-:W-:-:S04]  /*1380*/  IADD3 R21, P1, PT, R26, R23, RZ ;  /* 0x000000171a157210 */ /* 0x000fc80007f3e0ff */
[----:B------:R-:W-:Y:S02]  /*1390*/  LEA.HI.X.SX32 R26, R26, R24, 0x1, P1 ;  /* 0x000000181a1a7211 */ /* 0x000fe400008f0eff */
[----:B------:R-:W-:-:S04]  /*13a0*/  LEA R20, P1, R21, UR16, 0x2 ;  /* 0x0000001015147c11 */ /* 0x000fc8000f8210ff */
[----:B------:R-:W-:Y:S01]  /*13b0*/  LEA.HI.X R21, R21, UR17, R26, 0x2, P1 ;  /* 0x0000001115157c11 */ /* 0x000fe200088f141a */
[----:B--2---:R-:W-:-:S05]  /*13c0*/  FMUL R29, R0, R17 ;  /* 0x00000011001d7220 */ /* 0x004fca0000400000 */
[----:B------:R1:W-:Y:S01]  /*13d0*/  REDG.E.ADD.F32.FTZ.RN.STRONG.GPU desc[UR10][R20.64], R29 ;  /* 0x0000001d140079a6 */ /* 0x0003e2000c12f30a */
[----:B------:R-:W-:-:S12]  /*13e0*/  UIADD3 UR6, UPT, UPT, UR6, 0x4, URZ ;  /* 0x0000000406067890 */ /* 0x000fd8000fffe0ff */
.L_x_3:
[----:B------:R-:W-:Y:S05]  /*13f0*/  BRA.U !UP2, `(.L_x_2) ;  /* 0x000000010a887547 */ /* 0x000fea000b800000 */
[----:B------:R-:W-:Y:S01]  /*1400*/  IMAD R15, RZ, RZ, -UR6 ;  /* 0x80000006ff0f7e24 */ /* 0x000fe2000f8e02ff */
[----:B------:R-:W2:Y:S03]  /*1410*/  LDCU.64 UR14, c[0x0][0x3a8] ;  /* 0x00007500ff0e77ac */ /* 0x000ea60008000a00 */
[----:B------:R-:W-:Y:S01]  /*1420*/  IMAD R15, R15, UR19, R2 ;  /* 0x000000130f0f7c24 */ /* 0x000fe2000f8e0202 */
[----:B------:R-:W-:Y:S01]  /*1430*/  UIMAD UR7, UR6, UR19, UR19 ;  /* 0x00000013060772a4 */ /* 0x000fe2000f8e0213 */
[----:B------:R-:W3:Y:S03]  /*1440*/  LDCU.64 UR16, c[0x0][0x388] ;  /* 0x00007100ff1077ac */ /* 0x000ee60008000a00 */
[----:B------:R-:W-:-:S04]  /*1450*/  I2FP.F32.S32 R15, R15 ;  /* 0x0000000f000f7245 */ /* 0x000fc80000201400 */
[----:B0-----:R-:W1:Y:S02]  /*1460*/  F2I.S64 R16, |R15| ;  /* 0x4000000f00107311 */ /* 0x001e640000201900 */
[----:B-1----:R-:W-:-:S05]  /*1470*/  IADD3 R18, P1, PT, R16, R14, RZ ;  /* 0x0000000e10127210 */ /* 0x002fca0007f3e0ff */
[----:B------:R-:W-:Y:S01]  /*1480*/  IMAD.X R17, R17, 0x1, R25, P1 ;  /* 0x0000000111117824 */ /* 0x000fe200008e0619 */
[----:B--2---:R-:W-:-:S04]  /*1490*/  LEA R16, P1, R18, UR14, 0x2 ;  /* 0x0000000e12107c11 */ /* 0x004fc8000f8210ff */
[----:B------:R-:W-:-:S05]  /*14a0*/  LEA.HI.X R17, R18, UR15, R17, 0x2, P1 ;  /* 0x0000000f12117c11 */ /* 0x000fca00088f1411 */
[----:B------:R3:W2:Y:S01]  /*14b0*/  LDG.E R21, desc[UR10][R16.64] ;  /* 0x0000000a10157981 */ /* 0x0006a2000c1e1900 */
[----:B------:R-:W-:Y:S02]  /*14c0*/  VIADD R18, R2, -UR7 ;  /* 0x8000000702127c36 */ /* 0x000fe40008000000 */
[----:B------:R-:W-:-:S03]  /*14d0*/  VIADD R20, R7, UR6 ;  /* 0x0000000607147c36 */ /* 0x000fc60008000000 */
[----:B------:R-:W-:Y:S02]  /*14e0*/  I2FP.F32.S32 R18, R18 ;  /* 0x0000001200127245 */ /* 0x000fe40000201400 */
[----:B------:R-:W-:-:S04]  /*14f0*/  IADD3 R27, P1, PT, R20, R23, RZ ;  /* 0x00000017141b7210 */ /* 0x000fc80007f3e0ff */
[----:B------:R-:W0:Y:S01]  /*1500*/  F2I.S64 R18, |R18| ;  /* 0x4000001200127311 */ /* 0x000e220000201900 */
[----:B------:R-:W-:Y:S02]  /*1510*/  LEA.HI.X.SX32 R28, R20, R24, 0x1, P1 ;  /* 0x00000018141c7211 */ /* 0x000fe400008f0eff */
[----:B---3--:R-:W-:-:S04]  /*1520*/  LEA R16, P1, R27, UR16, 0x2 ;  /* 0x000000101b107c11 */ /* 0x008fc8000f8210ff */
[----:B------:R-:W-:Y:S02]  /*1530*/  LEA.HI.X R17, R27, UR17, R28, 0x2, P1 ;  /* 0x000000111b117c11 */ /* 0x000fe400088f141c */
[----:B0-----:R-:W-:-:S05]  /*1540*/  IADD3 R15, P2, PT, R18, R14, RZ ;  /* 0x0000000e120f7210 */ /* 0x001fca0007f5e0ff */
[----:B------:R-:W-:Y:S01]  /*1550*/  IMAD.X R26, R19, 0x1, R25, P2 ;  /* 0x00000001131a7824 */ /* 0x000fe200010e0619 */
[----:B------:R-:W-:-:S04]  /*1560*/  LEA R14, P2, R15, UR14, 0x2 ;  /* 0x0000000e0f0e7c11 */ /* 0x000fc8000f8410ff */
[----:B------:R-:W-:Y:S01]  /*1570*/  LEA.HI.X R15, R15, UR15, R26, 0x2, P2 ;  /* 0x0000000f0f0f7c11 */ /* 0x000fe200090f141a */
[----:B--2--5:R-:W-:-:S05]  /*1580*/  FMUL R21, R0, R21 ;  /* 0x0000001500157220 */ /* 0x024fca0000400000 */
[----:B------:R2:W-:Y:S04]  /*1590*/  REDG.E.ADD.F32.FTZ.RN.STRONG.GPU desc[UR10][R16.64], R21 ;  /* 0x00000015100079a6 */ /* 0x0005e8000c12f30a */
[----:B------:R-:W3:Y:S01]  /*15a0*/  LDG.E R15, desc[UR10][R14.64] ;  /* 0x0000000a0e0f7981 */ /* 0x000ee2000c1e1900 */
[----:B------:R-:W-:-:S05]  /*15b0*/  VIADD R20, R20, 0x1 ;  /* 0x0000000114147836 */ /* 0x000fca0000000000 */
[----:B------:R-:W-:-:S04]  /*15c0*/  IADD3 R23, P1, PT, R20, R23, RZ ;  /* 0x0000001714177210 */ /* 0x000fc80007f3e0ff */
[----:B------:R-:W-:Y:S02]  /*15d0*/  LEA.HI.X.SX32 R20, R20, R24, 0x1, P1 ;  /* 0x0000001814147211 */ /* 0x000fe400008f0eff */
[----:B------:R-:W-:-:S04]  /*15e0*/  LEA R18, P1, R23, UR16, 0x2 ;  /* 0x0000001017127c11 */ /* 0x000fc8000f8210ff */
[----:B------:R-:W-:Y:S01]  /*15f0*/  LEA.HI.X R19, R23, UR17, R20, 0x2, P1 ;  /* 0x0000001117137c11 */ /* 0x000fe200088f1414 */
[----:B---3--:R-:W-:-:S05]  /*1600*/  FMUL R23, R0, R15 ;  /* 0x0000000f00177220 */ /* 0x008fca0000400000 */
[----:B------:R2:W-:Y:S03]  /*1610*/  REDG.E.ADD.F32.FTZ.RN.STRONG.GPU desc[UR10][R18.64], R23 ;  /* 0x00000017120079a6 */ /* 0x0005e6000c12f30a */
.L_x_2:
[----:B------:R-:W-:Y:S05]  /*1620*/  BRA.U UP0, `(.L_x_4) ;  /* 0xffffffed00cc7547 */ /* 0x000fea000b83ffff */
[----:B------:R-:W-:Y:S05]  /*1630*/  @P0 BRA `(.L_x_5) ;  /* 0xffffffec00740947 */ /* 0x000fea000383ffff */
[----:B------:R-:W-:Y:S05]  /*1640*/  EXIT ;  /* 0x000000000000794d */ /* 0x000fea0003800000 */
.L_x_6:
[----:B------:R-:W-:-:S00]  /*1650*/  BRA `(.L_x_6) ;  /* 0xfffffffc00fc7947 */ /* 0x000fc0000383ffff */
[----:B------:R-:W-:-:S00]  /*1660*/  NOP ;  /* 0x0000000000007918 */ /* 0x000fc00000000000 */
        /* <DEDUP_REMOVED lines=9> */
.L_x_7:


//--------------------- .nv.shared.reserved.0     --------------------------
	.section	.nv.shared.reserved.0,"aw",@nobits
	.weak		__nv_reservedSMEM_offset_0_alias
	.size		__nv_reservedSMEM_offset_0_alias, 0, 64
	.other		__nv_reservedSMEM_offset_0_alias,@"STO_CUDA_RESERVED_SHARED STV_DEFAULT"
__nv_reservedSMEM_offset_0_alias:
	.zero		0
	.zero		64


//--------------------- .nv.constant0._Z6Conv3DPfS_S_S_S_S_iiiii --------------------------
	.section	.nv.constant0._Z6Conv3DPfS_S_S_S_S_iiiii,"a",@progbits
	.sectionflags	@""
	.align	4
.nv.constant0._Z6Conv3DPfS_S_S_S_S_iiiii:
	.zero		964


//--------------------- SYMBOLS --------------------------

	.type		.nv.reservedSmem.offset0,@object
	.size		.nv.reservedSmem.offset0,0x4
